	.headerflags	@"EF_CUDA_TEXMODE_UNIFIED EF_CUDA_64BIT_ADDRESS EF_CUDA_ACCELERATORS EF_CUDA_SM90 EF_CUDA_VIRTUAL_SM(EF_CUDA_SM90)"
	.elftype	@"ET_EXEC"


//--------------------- .nv.info                  --------------------------
	.section	.nv.info,"",@"SHT_CUDA_INFO"
	.align	4


	//----- nvinfo : EIATTR_REGCOUNT
	.align		4
        /*0000*/ 	.byte	0x04, 0x2f
        /*0002*/ 	.short	(.L_1 - .L_0)
	.align		4
.L_0:
        /*0004*/ 	.word	index@(triton_poi_fused_convolution_leaky_relu_15)
        /*0008*/ 	.word	0x00000016


	//----- nvinfo : EIATTR_MIN_STACK_SIZE
	.align		4
.L_1:
        /*000c*/ 	.byte	0x04, 0x12
        /*000e*/ 	.short	(.L_3 - .L_2)
	.align		4
.L_2:
        /*0010*/ 	.word	index@(triton_poi_fused_convolution_leaky_relu_15)
        /*0014*/ 	.word	0x00000000


	//----- nvinfo : EIATTR_FRAME_SIZE
	.align		4
.L_3:
        /*0018*/ 	.byte	0x04, 0x11
        /*001a*/ 	.short	(.L_5 - .L_4)
	.align		4
.L_4:
        /*001c*/ 	.word	index@(triton_poi_fused_convolution_leaky_relu_15)
        /*0020*/ 	.word	0x00000000


	//----- nvinfo : EIATTR_MIN_STACK_SIZE
	.align		4
.L_5:
        /*0024*/ 	.byte	0x04, 0x12
        /*0026*/ 	.short	(.L_7 - .L_6)
	.align		4
.L_6:
        /*0028*/ 	.word	index@(triton_poi_fused_convolution_leaky_relu_15)
        /*002c*/ 	.word	0x00000000
.L_7:


//--------------------- .nv.info.triton_poi_fused_convolution_leaky_relu_15 --------------------------
	.section	.nv.info.triton_poi_fused_convolution_leaky_relu_15,"",@"SHT_CUDA_INFO"
	.sectionflags	@""
	.align	4


	//----- nvinfo : EIATTR_CUDA_API_VERSION
	.align		4
        /*0000*/ 	.byte	0x04, 0x37
        /*0002*/ 	.short	(.L_9 - .L_8)
.L_8:
        /*0004*/ 	.word	0x0000007c


	//----- nvinfo : EIATTR_KPARAM_INFO
	.align		4
.L_9:
        /*0008*/ 	.byte	0x04, 0x17
        /*000a*/ 	.short	(.L_11 - .L_10)
.L_10:
        /*000c*/ 	.word	0x00000000
        /*0010*/ 	.short	0x0005
        /*0012*/ 	.short	0x0028
        /*0014*/ 	.byte	0x00, 0xf0, 0x11, 0x00


	//----- nvinfo : EIATTR_KPARAM_INFO
	.align		4
.L_11:
        /*0018*/ 	.byte	0x04, 0x17
        /*001a*/ 	.short	(.L_13 - .L_12)
.L_12:
        /*001c*/ 	.word	0x00000000
        /*0020*/ 	.short	0x0004
        /*0022*/ 	.short	0x0020
        /*0024*/ 	.byte	0x00, 0xf4, 0x21, 0x00


	//----- nvinfo : EIATTR_KPARAM_INFO
	.align		4
.L_13:
        /*0028*/ 	.byte	0x04, 0x17
        /*002a*/ 	.short	(.L_15 - .L_14)
.L_14:
        /*002c*/ 	.word	0x00000000
        /*0030*/ 	.short	0x0003
        /*0032*/ 	.short	0x0018
        /*0034*/ 	.byte	0x00, 0xf4, 0x21, 0x00


	//----- nvinfo : EIATTR_KPARAM_INFO
	.align		4
.L_15:
        /*0038*/ 	.byte	0x04, 0x17
        /*003a*/ 	.short	(.L_17 - .L_16)
.L_16:
        /*003c*/ 	.word	0x00000000
        /*0040*/ 	.short	0x0002
        /*0042*/ 	.short	0x0010
        /*0044*/ 	.byte	0x00, 0xf4, 0x21, 0x00


	//----- nvinfo : EIATTR_KPARAM_INFO
	.align		4
.L_17:
        /*0048*/ 	.byte	0x04, 0x17
        /*004a*/ 	.short	(.L_19 - .L_18)
.L_18:
        /*004c*/ 	.word	0x00000000
        /*0050*/ 	.short	0x0001
        /*0052*/ 	.short	0x0008
        /*0054*/ 	.byte	0x00, 0xf4, 0x21, 0x00


	//----- nvinfo : EIATTR_KPARAM_INFO
	.align		4
.L_19:
        /*0058*/ 	.byte	0x04, 0x17
        /*005a*/ 	.short	(.L_21 - .L_20)
.L_20:
        /*005c*/ 	.word	0x00000000
        /*0060*/ 	.short	0x0000
        /*0062*/ 	.short	0x0000
        /*0064*/ 	.byte	0x00, 0xf4, 0x21, 0x00


	//----- nvinfo : EIATTR_SPARSE_MMA_MASK
	.align		4
.L_21:
        /*0068*/ 	.byte	0x03, 0x50
        /*006a*/ 	.short	0x0000


	//----- nvinfo : EIATTR_MAXREG_COUNT
	.align		4
        /*006c*/ 	.byte	0x03, 0x1b
        /*006e*/ 	.short	0x00ff


	//----- nvinfo : EIATTR_EXIT_INSTR_OFFSETS
	.align		4
        /*0070*/ 	.byte	0x04, 0x1c
        /*0072*/ 	.short	(.L_23 - .L_22)


	//   ....[0]....
.L_22:
        /*0074*/ 	.word	0x00000390


	//   ....[1]....
        /*0078*/ 	.word	0x000003b0


	//----- nvinfo : EIATTR_REQNTID
	.align		4
.L_23:
        /*007c*/ 	.byte	0x04, 0x10
        /*007e*/ 	.short	(.L_25 - .L_24)
.L_24:
        /*0080*/ 	.word	0x00000080
        /*0084*/ 	.word	0x00000001
        /*0088*/ 	.word	0x00000001


	//----- nvinfo : EIATTR_CBANK_PARAM_SIZE
	.align		4
.L_25:
        /*008c*/ 	.byte	0x03, 0x19
        /*008e*/ 	.short	0x002c


	//----- nvinfo : EIATTR_PARAM_CBANK
	.align		4
        /*0090*/ 	.byte	0x04, 0x0a
        /*0092*/ 	.short	(.L_27 - .L_26)
	.align		4
.L_26:
        /*0094*/ 	.word	index@(.nv.constant0.triton_poi_fused_convolution_leaky_relu_15)
        /*0098*/ 	.short	0x0210
        /*009a*/ 	.short	0x002c


	//----- nvinfo : EIATTR_SW_WAR
	.align		4
.L_27:
        /*009c*/ 	.byte	0x04, 0x36
        /*009e*/ 	.short	(.L_29 - .L_28)
.L_28:
        /*00a0*/ 	.word	0x00000008
.L_29:


//--------------------- .nv.callgraph             --------------------------
	.section	.nv.callgraph,"",@"SHT_CUDA_CALLGRAPH"
	.align	4
	.sectionentsize	8
	.align		4
        /*0000*/ 	.word	0x00000000
	.align		4
        /*0004*/ 	.word	0xffffffff
	.align		4
        /*0008*/ 	.word	0x00000000
	.align		4
        /*000c*/ 	.word	0xfffffffe
	.align		4
        /*0010*/ 	.word	0x00000000
	.align		4
        /*0014*/ 	.word	0xfffffffd
	.align		4
        /*0018*/ 	.word	0x00000000
	.align		4
        /*001c*/ 	.word	0xfffffffc


//--------------------- .text.triton_poi_fused_convolution_leaky_relu_15 --------------------------
	.section	.text.triton_poi_fused_convolution_leaky_relu_15,"ax",@progbits
	.align	128
        .global         triton_poi_fused_convolution_leaky_relu_15
        .type           triton_poi_fused_convolution_leaky_relu_15,@function
        .size           triton_poi_fused_convolution_leaky_relu_15,(.L_x_1 - triton_poi_fused_convolution_leaky_relu_15)
        .other          triton_poi_fused_convolution_leaky_relu_15,@"STO_CUDA_ENTRY STV_DEFAULT"
triton_poi_fused_convolution_leaky_relu_15:
.text.triton_poi_fused_convolution_leaky_relu_15:
[----:B------:R-:W0:Y:S02]  /*0000*/  LDC R1, c[0x0][0x28] ;  /* 0x00000a00ff017b82 */ /* 0x000e240000000800 */
[----:B------:R-:W1:Y:S01]  /*0010*/  S2R R0, SR_TID.X ;  /* 0x0000000000007919 */ /* 0x000e620000002100 */
[----:B------:R-:W2:Y:S01]  /*0020*/  LDC.64 R12, c[0x0][0x220] ;  /* 0x00008800ff0c7b82 */ /* 0x000ea20000000a00 */
[----:B------:R-:W-:Y:S01]  /*0030*/  CS2R R8, SRZ ;  /* 0x0000000000087805 */ /* 0x000fe2000001ff00 */
[----:B------:R-:W-:Y:S01]  /*0040*/  IMAD.MOV.U32 R11, RZ, RZ, RZ ;  /* 0x000000ffff0b7224 */ /* 0x000fe200078e00ff */
[----:B------:R-:W3:Y:S01]  /*0050*/  S2R R3, SR_CTAID.X ;  /* 0x0000000000037919 */ /* 0x000ee20000002500 */
[----:B------:R-:W-:Y:S01]  /*0060*/  CS2R R14, SRZ ;  /* 0x00000000000e7805 */ /* 0x000fe2000001ff00 */
[----:B------:R-:W-:Y:S01]  /*0070*/  ULDC.64 UR4, c[0x0][0x208] ;  /* 0x0000820000047ab9 */ /* 0x000fe20000000a00 */
[----:B------:R-:W-:Y:S01]  /*0080*/  ULDC.64 UR6, c[0x0][0x228] ;  /* 0x00008a0000067ab9 */ /* 0x000fe20000000a00 */
[----:B------:R-:W-:Y:S01]  /*0090*/  ULDC.64 UR8, c[0x0][0x230] ;  /* 0x00008c0000087ab9 */ /* 0x000fe20000000a00 */
[----:B------:R-:W4:Y:S01]  /*00a0*/  LDC.64 R4, c[0x0][0x210] ;  /* 0x00008400ff047b82 */ /* 0x000f220000000a00 */
[----:B-1----:R-:W-:-:S05]  /*00b0*/  IMAD.SHL.U32 R0, R0, 0x2, RZ ;  /* 0x0000000200007824 */ /* 0x002fca00078e00ff */
[----:B------:R-:W-:-:S05]  /*00c0*/  LOP3.LUT R0, R0, 0xfe, RZ, 0xc0, !PT ;  /* 0x000000fe00007812 */ /* 0x000fca00078ec0ff */
[----:B---3--:R-:W-:-:S04]  /*00d0*/  IMAD R0, R3, 0x100, R0 ;  /* 0x0000010003007824 */ /* 0x008fc800078e0200 */
[C---:B------:R-:W-:Y:S01]  /*00e0*/  IMAD.HI R2, R0.reuse, 0x2aaaaaab, RZ ;  /* 0x2aaaaaab00027827 */ /* 0x040fe200078e02ff */
[----:B------:R-:W-:-:S03]  /*00f0*/  ISETP.GE.AND P0, PT, R0, 0xc00, PT ;  /* 0x00000c000000780c */ /* 0x000fc60003f06270 */
[----:B----4-:R-:W-:Y:S01]  /*0100*/  IMAD.WIDE R4, R0, 0x4, R4 ;  /* 0x0000000400047825 */ /* 0x010fe200078e0204 */
[----:B------:R-:W-:-:S04]  /*0110*/  SHF.R.U32.HI R3, RZ, 0x1f, R2 ;  /* 0x0000001fff037819 */ /* 0x000fc80000011602 */
[----:B------:R-:W-:Y:S02]  /*0120*/  LEA.HI.SX32 R6, R2, R3, 0x1e ;  /* 0x0000000302067211 */ /* 0x000fe400078ff2ff */
[----:B------:R-:W1:Y:S02]  /*0130*/  LDC.64 R2, c[0x0][0x218] ;  /* 0x00008600ff027b82 */ /* 0x000e640000000a00 */
[----:B------:R-:W-:Y:S01]  /*0140*/  SHF.R.S32.HI R7, RZ, 0x1f, R6 ;  /* 0x0000001fff077819 */ /* 0x000fe20000011406 */
[----:B------:R-:W3:Y:S03]  /*0150*/  @!P0 LDG.E.64 R8, desc[UR4][R4.64] ;  /* 0x0000000404088981 */ /* 0x000ee6000c1e1b00 */
[----:B------:R-:W-:-:S04]  /*0160*/  LEA.HI R7, R7, R6, RZ, 0x5 ;  /* 0x0000000607077211 */ /* 0x000fc800078f28ff */
[----:B------:R-:W-:-:S05]  /*0170*/  LOP3.LUT R7, R7, 0xffffffe0, RZ, 0xc0, !PT ;  /* 0xffffffe007077812 */ /* 0x000fca00078ec0ff */
[----:B------:R-:W-:Y:S02]  /*0180*/  IMAD.IADD R7, R6, 0x1, -R7 ;  /* 0x0000000106077824 */ /* 0x000fe400078e0a07 */
[----:B------:R-:W-:Y:S02]  /*0190*/  IMAD.MOV.U32 R6, RZ, RZ, RZ ;  /* 0x000000ffff067224 */ /* 0x000fe400078e00ff */
[----:B--2---:R-:W-:-:S04]  /*01a0*/  IMAD.WIDE R12, R7, 0x4, R12 ;  /* 0x00000004070c7825 */ /* 0x004fc800078e020c */
[----:B-1----:R-:W-:Y:S01]  /*01b0*/  IMAD.WIDE R2, R0, 0x4, R2 ;  /* 0x0000000400027825 */ /* 0x002fe200078e0202 */
[----:B------:R-:W3:Y:S04]  /*01c0*/  @!P0 LDG.E.EL R6, desc[UR4][R12.64] ;  /* 0x000000040c068981 */ /* 0x000ee8000c2e1900 */
[----:B------:R-:W2:Y:S04]  /*01d0*/  @!P0 LDG.E.EL R11, desc[UR4][R12.64] ;  /* 0x000000040c0b8981 */ /* 0x000ea8000c2e1900 */
[----:B------:R-:W4:Y:S01]  /*01e0*/  @!P0 LDG.E.64 R14, desc[UR4][R2.64] ;  /* 0x00000004020e8981 */ /* 0x000f22000c1e1b00 */
[----:B------:R-:W-:-:S02]  /*01f0*/  SHF.R.S32.HI R17, RZ, 0x1f, R0 ;  /* 0x0000001fff117819 */ /* 0x000fc40000011400 */
[----:B------:R-:W-:Y:S02]  /*0200*/  IADD3 R10, P5, R0, UR6, RZ ;  /* 0x00000006000a7c10 */ /* 0x000fe4000ffbe0ff */
[C---:B---3--:R-:W-:Y:S02]  /*0210*/  FSETP.GT.AND P4, PT, R6.reuse, -R9, PT ;  /* 0x800000090600720b */ /* 0x048fe40003f84000 */
[----:B--2---:R-:W-:Y:S02]  /*0220*/  FSETP.GT.AND P3, PT, R11, -R8, PT ;  /* 0x800000080b00720b */ /* 0x004fe40003f64000 */
[----:B------:R-:W-:Y:S02]  /*0230*/  SEL R16, RZ, 0x100, !P4 ;  /* 0x00000100ff107807 */ /* 0x000fe40006000000 */
[C---:B----4-:R-:W-:Y:S01]  /*0240*/  FSETP.GT.AND P2, PT, R6.reuse, -R15, PT ;  /* 0x8000000f0600720b */ /* 0x050fe20003f44000 */
[----:B------:R-:W-:Y:S01]  /*0250*/  FADD R7, R15, R6 ;  /* 0x000000060f077221 */ /* 0x000fe20000000000 */
[----:B------:R-:W-:Y:S01]  /*0260*/  SEL R15, RZ, 0x1, !P3 ;  /* 0x00000001ff0f7807 */ /* 0x000fe20005800000 */
[----:B------:R-:W-:Y:S01]  /*0270*/  FADD R9, R6, R9 ;  /* 0x0000000906097221 */ /* 0x000fe20000000000 */
[C---:B------:R-:W-:Y:S01]  /*0280*/  FSETP.GT.AND P1, PT, R11.reuse, -R14, PT ;  /* 0x8000000e0b00720b */ /* 0x040fe20003f24000 */
[----:B------:R-:W-:Y:S01]  /*0290*/  FADD R6, R14, R11 ;  /* 0x0000000b0e067221 */ /* 0x000fe20000000000 */
[----:B------:R-:W-:Y:S01]  /*02a0*/  FADD R8, R11, R8 ;  /* 0x000000080b087221 */ /* 0x000fe20000000000 */
[----:B------:R-:W-:Y:S01]  /*02b0*/  IADD3.X R11, R17, UR7, RZ, P5, !PT ;  /* 0x00000007110b7c10 */ /* 0x000fe2000affe4ff */
[----:B------:R-:W-:Y:S01]  /*02c0*/  IMAD.IADD R19, R15, 0x1, R16 ;  /* 0x000000010f137824 */ /* 0x000fe200078e0210 */
[----:B------:R-:W-:-:S02]  /*02d0*/  IADD3 R12, P5, R0, UR8, RZ ;  /* 0x00000008000c7c10 */ /* 0x000fc4000ffbe0ff */
[----:B------:R-:W-:Y:S02]  /*02e0*/  SEL R0, RZ, 0x1, !P1 ;  /* 0x00000001ff007807 */ /* 0x000fe40004800000 */
[----:B------:R-:W-:Y:S01]  /*02f0*/  SEL R15, RZ, 0x100, !P2 ;  /* 0x00000100ff0f7807 */ /* 0x000fe20005000000 */
[----:B------:R-:W-:Y:S01]  /*0300*/  @!P4 FMUL R9, R9, 0.10000000149011611938 ;  /* 0x3dcccccd0909c820 */ /* 0x000fe20000400000 */
[----:B------:R-:W-:Y:S01]  /*0310*/  @!P3 FMUL R8, R8, 0.10000000149011611938 ;  /* 0x3dcccccd0808b820 */ /* 0x000fe20000400000 */
[----:B------:R-:W-:Y:S02]  /*0320*/  IADD3.X R13, R17, UR9, RZ, P5, !PT ;  /* 0x00000009110d7c10 */ /* 0x000fe4000affe4ff */
[----:B------:R-:W-:Y:S01]  /*0330*/  IMAD.IADD R15, R0, 0x1, R15 ;  /* 0x00000001000f7824 */ /* 0x000fe200078e020f */
[----:B------:R1:W-:Y:S04]  /*0340*/  @!P0 STG.E.U16 desc[UR4][R10.64], R19 ;  /* 0x000000130a008986 */ /* 0x0003e8000c101504 */
[----:B------:R1:W-:Y:S01]  /*0350*/  @!P0 STG.E.64 desc[UR4][R4.64], R8 ;  /* 0x0000000804008986 */ /* 0x0003e2000c101b04 */
[----:B------:R-:W-:-:S03]  /*0360*/  @!P2 FMUL R7, R7, 0.10000000149011611938 ;  /* 0x3dcccccd0707a820 */ /* 0x000fc60000400000 */
[----:B------:R1:W-:Y:S01]  /*0370*/  @!P0 STG.E.U16 desc[UR4][R12.64], R15 ;  /* 0x0000000f0c008986 */ /* 0x0003e2000c101504 */
[----:B------:R-:W-:Y:S01]  /*0380*/  @!P1 FMUL R6, R6, 0.10000000149011611938 ;  /* 0x3dcccccd06069820 */ /* 0x000fe20000400000 */
[----:B------:R-:W-:Y:S06]  /*0390*/  @P0 EXIT ;  /* 0x000000000000094d */ /* 0x000fec0003800000 */
[----:B------:R-:W-:Y:S01]  /*03a0*/  STG.E.64 desc[UR4][R2.64], R6 ;  /* 0x0000000602007986 */ /* 0x000fe2000c101b04 */
[----:B------:R-:W-:Y:S05]  /*03b0*/  EXIT ;  /* 0x000000000000794d */ /* 0x000fea0003800000 */
.L_x_0:
[----:B------:R-:W-:-:S00]  /*03c0*/  BRA `(.L_x_0) ;  /* 0xfffffffc00fc7947 */ /* 0x000fc0000383ffff */
[----:B------:R-:W-:-:S00]  /*03d0*/  NOP ;  /* 0x0000000000007918 */ /* 0x000fc00000000000 */
        /* <DEDUP_REMOVED lines=10> */
.L_x_1:


//--------------------- .nv.constant0.triton_poi_fused_convolution_leaky_relu_15 --------------------------
	.section	.nv.constant0.triton_poi_fused_convolution_leaky_relu_15,"a",@progbits
	.sectionflags	@""
	.align	4
.nv.constant0.triton_poi_fused_convolution_leaky_relu_15:
	.zero		572
